//
// Generated by NVIDIA NVVM Compiler
//
// Compiler Build ID: CL-36424714
// Cuda compilation tools, release 13.0, V13.0.88
// Based on NVVM 20.0.0
//

.version 9.0
.target sm_100
.address_size 64

	// .globl	_Z10partialSumPfS_ii
// _ZZ10partialSumPfS_iiE10partialSum has been demoted

.visible .entry _Z10partialSumPfS_ii(
	.param .u64 .ptr .align 1 _Z10partialSumPfS_ii_param_0,
	.param .u64 .ptr .align 1 _Z10partialSumPfS_ii_param_1,
	.param .u32 _Z10partialSumPfS_ii_param_2,
	.param .u32 _Z10partialSumPfS_ii_param_3
)
{
	.reg .pred 	%p<7>;
	.reg .b32 	%r<30>;
	.reg .b32 	%f<16>;
	.reg .b64 	%rd<11>;
	// demoted variable
	.shared .align 4 .b8 _ZZ10partialSumPfS_iiE10partialSum[512];
	ld.param.u64 	%rd3, [_Z10partialSumPfS_ii_param_0];
	ld.param.u64 	%rd2, [_Z10partialSumPfS_ii_param_1];
	ld.param.u32 	%r8, [_Z10partialSumPfS_ii_param_2];
	ld.param.u32 	%r9, [_Z10partialSumPfS_ii_param_3];
	cvta.to.global.u64 	%rd1, %rd3;
	mov.u32 	%r1, %tid.x;
	mov.u32 	%r10, %ctaid.y;
	mov.u32 	%r11, %ntid.y;
	mov.u32 	%r2, %tid.y;
	mad.lo.s32 	%r3, %r10, %r11, %r2;
	mov.u32 	%r4, %ctaid.x;
	shl.b32 	%r12, %r4, 4;
	add.s32 	%r5, %r12, %r1;
	setp.ge.u32 	%p1, %r5, %r8;
	shl.b32 	%r13, %r2, 3;
	add.s32 	%r14, %r13, %r1;
	shl.b32 	%r15, %r14, 2;
	mov.u32 	%r16, _ZZ10partialSumPfS_iiE10partialSum;
	add.s32 	%r6, %r16, %r15;
	@%p1 bra 	$L__BB0_2;
	mad.lo.s32 	%r18, %r8, %r3, %r5;
	mul.wide.u32 	%rd4, %r18, 4;
	add.s64 	%rd5, %rd1, %rd4;
	ld.global.f32 	%f1, [%rd5];
	st.shared.f32 	[%r6], %f1;
	bra.uni 	$L__BB0_3;
$L__BB0_2:
	mov.b32 	%r17, 0;
	st.shared.u32 	[%r6], %r17;
$L__BB0_3:
	add.s32 	%r7, %r5, 8;
	setp.ge.u32 	%p2, %r7, %r8;
	@%p2 bra 	$L__BB0_5;
	mad.lo.s32 	%r25, %r8, %r3, %r7;
	mul.wide.u32 	%rd6, %r25, 4;
	add.s64 	%rd7, %rd1, %rd6;
	ld.global.f32 	%f2, [%rd7];
	st.shared.f32 	[%r6+32], %f2;
	bra.uni 	$L__BB0_6;
$L__BB0_5:
	shl.b32 	%r19, %r3, 4;
	add.s32 	%r20, %r1, %r19;
	shl.b32 	%r21, %r20, 2;
	add.s32 	%r23, %r16, %r21;
	mov.b32 	%r24, 0;
	st.shared.u32 	[%r23+32], %r24;
$L__BB0_6:
	bar.sync 	0;
	setp.gt.u32 	%p3, %r1, 7;
	@%p3 bra 	$L__BB0_8;
	ld.shared.f32 	%f3, [%r6+32];
	ld.shared.f32 	%f4, [%r6];
	add.f32 	%f5, %f3, %f4;
	st.shared.f32 	[%r6], %f5;
$L__BB0_8:
	bar.sync 	0;
	setp.gt.u32 	%p4, %r1, 3;
	@%p4 bra 	$L__BB0_10;
	ld.shared.f32 	%f6, [%r6+16];
	ld.shared.f32 	%f7, [%r6];
	add.f32 	%f8, %f6, %f7;
	st.shared.f32 	[%r6], %f8;
$L__BB0_10:
	bar.sync 	0;
	setp.gt.u32 	%p5, %r1, 1;
	@%p5 bra 	$L__BB0_12;
	ld.shared.f32 	%f9, [%r6+8];
	ld.shared.f32 	%f10, [%r6];
	add.f32 	%f11, %f9, %f10;
	st.shared.f32 	[%r6], %f11;
$L__BB0_12:
	bar.sync 	0;
	setp.ne.s32 	%p6, %r1, 0;
	@%p6 bra 	$L__BB0_14;
	ld.shared.f32 	%f12, [%r6+4];
	ld.shared.f32 	%f13, [%r6];
	add.f32 	%f14, %f12, %f13;
	st.shared.f32 	[%r6], %f14;
	shl.b32 	%r26, %r2, 5;
	add.s32 	%r28, %r16, %r26;
	ld.shared.f32 	%f15, [%r28];
	mad.lo.s32 	%r29, %r9, %r3, %r4;
	cvta.to.global.u64 	%rd8, %rd2;
	mul.wide.u32 	%rd9, %r29, 4;
	add.s64 	%rd10, %rd8, %rd9;
	st.global.f32 	[%rd10], %f15;
$L__BB0_14:
	ret;

}


// ===== COMPILED SASS (sm_100) =====

	.target	sm_100

	.elftype	@"ET_EXEC"


//--------------------- .note.nv.tkinfo           --------------------------
	.section	.note.nv.tkinfo,"",@"SHT_NOTE"
	.sectionflags	@"SHF_NOTE_NV_TKINFO"
	.tkinfo
        /*0018*/ 	.word	0x00000002
        /*0030*/ 	.string	""
        /*0030*/ 	.string	"ptxas"
        /*0030*/ 	.string	"Cuda compilation tools, release 13.0, V13.0.88"
        /*0030*/ 	.string	"Build cuda_13.0.r13.0/compiler.36424714_0"
        /*0030*/ 	.string	"-arch sm_100 -m 64 "



//--------------------- .note.nv.cuinfo           --------------------------
	.section	.note.nv.cuinfo,"",@"SHT_NOTE"
	.sectionflags	@"SHF_NOTE_NV_CUINFO"
        /*0018*/ 	.short	0x0002
        /*001a*/ 	.short	0x0064
        /*001c*/ 	.short	0x0082
	.zero		2


//--------------------- .nv.info                  --------------------------
	.section	.nv.info,"",@"SHT_CUDA_INFO"
	.align	4


	//----- nvinfo : EIATTR_REGCOUNT
	.align		4
        /*0000*/ 	.byte	0x04, 0x2f
        /*0002*/ 	.short	(.L_1 - .L_0)
	.align		4
.L_0:
        /*0004*/ 	.word	index@(_Z10partialSumPfS_ii)
        /*0008*/ 	.word	0x0000000e


	//----- nvinfo : EIATTR_FRAME_SIZE
	.align		4
.L_1:
        /*000c*/ 	.byte	0x04, 0x11
        /*000e*/ 	.short	(.L_3 - .L_2)
	.align		4
.L_2:
        /*0010*/ 	.word	index@(_Z10partialSumPfS_ii)
        /*0014*/ 	.word	0x00000000


	//----- nvinfo : EIATTR_MIN_STACK_SIZE
	.align		4
.L_3:
        /*0018*/ 	.byte	0x04, 0x12
        /*001a*/ 	.short	(.L_5 - .L_4)
	.align		4
.L_4:
        /*001c*/ 	.word	index@(_Z10partialSumPfS_ii)
        /*0020*/ 	.word	0x00000000
.L_5:


//--------------------- .nv.compat                --------------------------
	.section	.nv.compat,"",@"SHT_CUDA_COMPAT_INFO"
	.align	4
        /*0000*/ 	.byte	0x02, 0x09, 0x00, 0x00, 0x02, 0x02, 0x01, 0x00, 0x02, 0x05, 0x05, 0x00, 0x03, 0x07, 0x01, 0x01
        /*0010*/ 	.byte	0x02, 0x03, 0x00, 0x00, 0x02, 0x06, 0x01, 0x00, 0x04, 0x0b, 0x08, 0x00, 0x09, 0x00, 0x00, 0x00
        /*0020*/ 	.byte	0x00, 0x00, 0x00, 0x00


//--------------------- .nv.info._Z10partialSumPfS_ii --------------------------
	.section	.nv.info._Z10partialSumPfS_ii,"",@"SHT_CUDA_INFO"
	.sectionflags	@""
	.align	4


	//----- nvinfo : EIATTR_CUDA_API_VERSION
	.align		4
        /*0000*/ 	.byte	0x04, 0x37
        /*0002*/ 	.short	(.L_7 - .L_6)
.L_6:
        /*0004*/ 	.word	0x00000082


	//----- nvinfo : EIATTR_KPARAM_INFO
	.align		4
.L_7:
        /*0008*/ 	.byte	0x04, 0x17
        /*000a*/ 	.short	(.L_9 - .L_8)
.L_8:
        /*000c*/ 	.word	0x00000000
        /*0010*/ 	.short	0x0003
        /*0012*/ 	.short	0x0014
        /*0014*/ 	.byte	0x00, 0xf0, 0x11, 0x00


	//----- nvinfo : EIATTR_KPARAM_INFO
	.align		4
.L_9:
        /*0018*/ 	.byte	0x04, 0x17
        /*001a*/ 	.short	(.L_11 - .L_10)
.L_10:
        /*001c*/ 	.word	0x00000000
        /*0020*/ 	.short	0x0002
        /*0022*/ 	.short	0x0010
        /*0024*/ 	.byte	0x00, 0xf0, 0x11, 0x00


	//----- nvinfo : EIATTR_KPARAM_INFO
	.align		4
.L_11:
        /*0028*/ 	.byte	0x04, 0x17
        /*002a*/ 	.short	(.L_13 - .L_12)
.L_12:
        /*002c*/ 	.word	0x00000000
        /*0030*/ 	.short	0x0001
        /*0032*/ 	.short	0x0008
        /*0034*/ 	.byte	0x00, 0xf5, 0x21, 0x00


	//----- nvinfo : EIATTR_KPARAM_INFO
	.align		4
.L_13:
        /*0038*/ 	.byte	0x04, 0x17
        /*003a*/ 	.short	(.L_15 - .L_14)
.L_14:
        /*003c*/ 	.word	0x00000000
        /*0040*/ 	.short	0x0000
        /*0042*/ 	.short	0x0000
        /*0044*/ 	.byte	0x00, 0xf5, 0x21, 0x00


	//----- nvinfo : EIATTR_SPARSE_MMA_MASK
	.align		4
.L_15:
        /*0048*/ 	.byte	0x03, 0x50
        /*004a*/ 	.short	0x0000


	//----- nvinfo : EIATTR_MAXREG_COUNT
	.align		4
        /*004c*/ 	.byte	0x03, 0x1b
        /*004e*/ 	.short	0x00ff


	//----- nvinfo : EIATTR_NUM_BARRIERS
	.align		4
        /*0050*/ 	.byte	0x02, 0x4c
        /*0052*/ 	.byte	0x01
	.zero		1


	//----- nvinfo : EIATTR_MERCURY_ISA_VERSION
	.align		4
        /*0054*/ 	.byte	0x03, 0x5f
        /*0056*/ 	.short	0x0101


	//----- nvinfo : EIATTR_VRC_CTA_INIT_COUNT
	.align		4
        /*0058*/ 	.byte	0x02, 0x4a
	.zero		1
	.zero		1


	//----- nvinfo : EIATTR_EXIT_INSTR_OFFSETS
	.align		4
        /*005c*/ 	.byte	0x04, 0x1c
        /*005e*/ 	.short	(.L_17 - .L_16)


	//   ....[0]....
.L_16:
        /*0060*/ 	.word	0x00000380


	//   ....[1]....
        /*0064*/ 	.word	0x00000440


	//----- nvinfo : EIATTR_CRS_STACK_SIZE
	.align		4
.L_17:
        /*0068*/ 	.byte	0x04, 0x1e
        /*006a*/ 	.short	(.L_19 - .L_18)
.L_18:
        /*006c*/ 	.word	0x00000000


	//----- nvinfo : EIATTR_CBANK_PARAM_SIZE
	.align		4
.L_19:
        /*0070*/ 	.byte	0x03, 0x19
        /*0072*/ 	.short	0x0018


	//----- nvinfo : EIATTR_PARAM_CBANK
	.align		4
        /*0074*/ 	.byte	0x04, 0x0a
        /*0076*/ 	.short	(.L_21 - .L_20)
	.align		4
.L_20:
        /*0078*/ 	.word	index@(.nv.constant0._Z10partialSumPfS_ii)
        /*007c*/ 	.short	0x0380
        /*007e*/ 	.short	0x0018


	//----- nvinfo : EIATTR_SW_WAR
	.align		4
.L_21:
        /*0080*/ 	.byte	0x04, 0x36
        /*0082*/ 	.short	(.L_23 - .L_22)
.L_22:
        /*0084*/ 	.word	0x00000008
.L_23:


//--------------------- .nv.callgraph             --------------------------
	.section	.nv.callgraph,"",@"SHT_CUDA_CALLGRAPH"
	.align	4
	.sectionentsize	8
	.align		4
        /*0000*/ 	.word	0x00000000
	.align		4
        /*0004*/ 	.word	0xffffffff
	.align		4
        /*0008*/ 	.word	0x00000000
	.align		4
        /*000c*/ 	.word	0xfffffffe
	.align		4
        /*0010*/ 	.word	0x00000000
	.align		4
        /*0014*/ 	.word	0xfffffffd
	.align		4
        /*0018*/ 	.word	0x00000000
	.align		4
        /*001c*/ 	.word	0xfffffffc


//--------------------- .text._Z10partialSumPfS_ii --------------------------
	.section	.text._Z10partialSumPfS_ii,"ax",@progbits
	.align	128
        .global         _Z10partialSumPfS_ii
        .type           _Z10partialSumPfS_ii,@function
        .size           _Z10partialSumPfS_ii,(.L_x_4 - _Z10partialSumPfS_ii)
        .other          _Z10partialSumPfS_ii,@"STO_CUDA_ENTRY STV_DEFAULT"
_Z10partialSumPfS_ii:
.text._Z10partialSumPfS_ii:
[----:B------:R-:W-:Y:S01]  /*0000*/  LDC R1, c[0x0][0x37c] ;  /* 0x0000df00ff017b82 */ /* 0x000fe20000000800 */
[----:B------:R-:W0:Y:S01]  /*0010*/  S2R R5, SR_TID.X ;  /* 0x0000000000057919 */ /* 0x000e220000002100 */
[----:B------:R-:W1:Y:S06]  /*0020*/  LDCU UR8, c[0x0][0x390] ;  /* 0x00007200ff0877ac */ /* 0x000e6c0008000800 */
[----:B------:R-:W2:Y:S01]  /*0030*/  S2UR UR4, SR_CTAID.Y ;  /* 0x00000000000479c3 */ /* 0x000ea20000002600 */
[----:B------:R-:W0:Y:S01]  /*0040*/  S2R R0, SR_CTAID.X ;  /* 0x0000000000007919 */ /* 0x000e220000002500 */
[----:B------:R-:W3:Y:S01]  /*0050*/  LDCU.64 UR6, c[0x0][0x358] ;  /* 0x00006b00ff0677ac */ /* 0x000ee20008000a00 */
[----:B------:R-:W2:Y:S05]  /*0060*/  S2R R2, SR_TID.Y ;  /* 0x0000000000027919 */ /* 0x000eaa0000002200 */
[----:B------:R-:W2:Y:S01]  /*0070*/  LDC R3, c[0x0][0x364] ;  /* 0x0000d900ff037b82 */ /* 0x000ea20000000800 */
[----:B0-----:R-:W-:-:S04]  /*0080*/  LEA R4, R0, R5, 0x4 ;  /* 0x0000000500047211 */ /* 0x001fc800078e20ff */
[----:B-1----:R-:W-:Y:S01]  /*0090*/  ISETP.GE.U32.AND P0, PT, R4, UR8, PT ;  /* 0x0000000804007c0c */ /* 0x002fe2000bf06070 */
[----:B--2---:R-:W-:-:S12]  /*00a0*/  IMAD R3, R3, UR4, R2 ;  /* 0x0000000403037c24 */ /* 0x004fd8000f8e0202 */
[----:B------:R-:W0:Y:S01]  /*00b0*/  @!P0 LDC.64 R6, c[0x0][0x380] ;  /* 0x0000e000ff068b82 */ /* 0x000e220000000a00 */
[----:B------:R-:W-:-:S04]  /*00c0*/  @!P0 IMAD R9, R3, UR8, R4 ;  /* 0x0000000803098c24 */ /* 0x000fc8000f8e0204 */
[----:B0-----:R-:W-:-:S06]  /*00d0*/  @!P0 IMAD.WIDE.U32 R6, R9, 0x4, R6 ;  /* 0x0000000409068825 */ /* 0x001fcc00078e0006 */
[----:B---3--:R-:W2:Y:S01]  /*00e0*/  @!P0 LDG.E R7, desc[UR6][R6.64] ;  /* 0x0000000606078981 */ /* 0x008ea2000c1e1900 */
[----:B------:R-:W0:Y:S01]  /*00f0*/  S2UR UR5, SR_CgaCtaId ;  /* 0x00000000000579c3 */ /* 0x000e220000008800 */
[----:B------:R-:W-:Y:S01]  /*0100*/  UMOV UR4, 0x400 ;  /* 0x0000040000047882 */ /* 0x000fe20000000000 */
[----:B------:R-:W-:Y:S01]  /*0110*/  LEA R8, R2, R5, 0x3 ;  /* 0x0000000502087211 */ /* 0x000fe200078e18ff */
[----:B------:R-:W-:Y:S01]  /*0120*/  BSSY.RECONVERGENT B0, `(.L_x_0) ;  /* 0x0000011000007945 */ /* 0x000fe20003800200 */
[----:B------:R-:W-:Y:S01]  /*0130*/  IADD3 R4, PT, PT, R4, 0x8, RZ ;  /* 0x0000000804047810 */ /* 0x000fe20007ffe0ff */
[----:B0-----:R-:W-:-:S06]  /*0140*/  ULEA UR4, UR5, UR4, 0x18 ;  /* 0x0000000405047291 */ /* 0x001fcc000f8ec0ff */
[----:B------:R-:W-:-:S05]  /*0150*/  LEA R8, R8, UR4, 0x2 ;  /* 0x0000000408087c11 */ /* 0x000fca000f8e10ff */
[----:B--2---:R0:W-:Y:S04]  /*0160*/  @!P0 STS [R8], R7 ;  /* 0x0000000708008388 */ /* 0x0041e80000000800 */
[----:B------:R0:W-:Y:S01]  /*0170*/  @P0 STS [R8], RZ ;  /* 0x000000ff08000388 */ /* 0x0001e20000000800 */
[----:B------:R-:W-:-:S13]  /*0180*/  ISETP.GE.U32.AND P0, PT, R4, UR8, PT ;  /* 0x0000000804007c0c */ /* 0x000fda000bf06070 */
[----:B0-----:R-:W-:Y:S05]  /*0190*/  @P0 BRA `(.L_x_1) ;  /* 0x0000000000180947 */ /* 0x001fea0003800000 */
[----:B------:R-:W0:Y:S01]  /*01a0*/  LDC.64 R6, c[0x0][0x380] ;  /* 0x0000e000ff067b82 */ /* 0x000e220000000a00 */
[----:B------:R-:W-:-:S04]  /*01b0*/  IMAD R9, R3, UR8, R4 ;  /* 0x0000000803097c24 */ /* 0x000fc8000f8e0204 */
[----:B0-----:R-:W-:-:S06]  /*01c0*/  IMAD.WIDE.U32 R6, R9, 0x4, R6 ;  /* 0x0000000409067825 */ /* 0x001fcc00078e0006 */
[----:B------:R-:W2:Y:S04]  /*01d0*/  LDG.E R7, desc[UR6][R6.64] ;  /* 0x0000000606077981 */ /* 0x000ea8000c1e1900 */
[----:B--2---:R1:W-:Y:S01]  /*01e0*/  STS [R8+0x20], R7 ;  /* 0x0000200708007388 */ /* 0x0043e20000000800 */
[----:B------:R-:W-:Y:S05]  /*01f0*/  BRA `(.L_x_2) ;  /* 0x00000000000c7947 */ /* 0x000fea0003800000 */
.L_x_1:
[----:B------:R-:W-:-:S04]  /*0200*/  LEA R4, R3, R5, 0x4 ;  /* 0x0000000503047211 */ /* 0x000fc800078e20ff */
[----:B------:R-:W-:-:S05]  /*0210*/  LEA R4, R4, UR4, 0x2 ;  /* 0x0000000404047c11 */ /* 0x000fca000f8e10ff */
[----:B------:R0:W-:Y:S02]  /*0220*/  STS [R4+0x20], RZ ;  /* 0x000020ff04007388 */ /* 0x0001e40000000800 */
.L_x_2:
[----:B------:R-:W-:Y:S05]  /*0230*/  BSYNC.RECONVERGENT B0 ;  /* 0x0000000000007941 */ /* 0x000fea0003800200 */
.L_x_0:
[----:B------:R-:W-:Y:S01]  /*0240*/  BAR.SYNC.DEFER_BLOCKING 0x0 ;  /* 0x0000000000007b1d */ /* 0x000fe20000010000 */
[C---:B------:R-:W-:Y:S02]  /*0250*/  ISETP.GT.U32.AND P1, PT, R5.reuse, 0x7, PT ;  /* 0x000000070500780c */ /* 0x040fe40003f24070 */
[----:B------:R-:W-:-:S11]  /*0260*/  ISETP.GT.U32.AND P0, PT, R5, 0x3, PT ;  /* 0x000000030500780c */ /* 0x000fd60003f04070 */
[----:B0-----:R-:W-:Y:S04]  /*0270*/  @!P1 LDS R4, [R8+0x20] ;  /* 0x0000200008049984 */ /* 0x001fe80000000800 */
[----:B-1----:R-:W0:Y:S02]  /*0280*/  @!P1 LDS R7, [R8] ;  /* 0x0000000008079984 */ /* 0x002e240000000800 */
[----:B0-----:R-:W-:-:S05]  /*0290*/  @!P1 FADD R7, R4, R7 ;  /* 0x0000000704079221 */ /* 0x001fca0000000000 */
[----:B------:R-:W-:Y:S01]  /*02a0*/  @!P1 STS [R8], R7 ;  /* 0x0000000708009388 */ /* 0x000fe20000000800 */
[----:B------:R-:W-:Y:S01]  /*02b0*/  BAR.SYNC.DEFER_BLOCKING 0x0 ;  /* 0x0000000000007b1d */ /* 0x000fe20000010000 */
[----:B------:R-:W-:-:S05]  /*02c0*/  ISETP.GT.U32.AND P1, PT, R5, 0x1, PT ;  /* 0x000000010500780c */ /* 0x000fca0003f24070 */
[----:B------:R-:W-:Y:S04]  /*02d0*/  @!P0 LDS R4, [R8+0x10] ;  /* 0x0000100008048984 */ /* 0x000fe80000000800 */
[----:B------:R-:W0:Y:S02]  /*02e0*/  @!P0 LDS R9, [R8] ;  /* 0x0000000008098984 */ /* 0x000e240000000800 */
[----:B0-----:R-:W-:-:S05]  /*02f0*/  @!P0 FADD R9, R4, R9 ;  /* 0x0000000904098221 */ /* 0x001fca0000000000 */
[----:B------:R-:W-:Y:S01]  /*0300*/  @!P0 STS [R8], R9 ;  /* 0x0000000908008388 */ /* 0x000fe20000000800 */
[----:B------:R-:W-:Y:S01]  /*0310*/  BAR.SYNC.DEFER_BLOCKING 0x0 ;  /* 0x0000000000007b1d */ /* 0x000fe20000010000 */
[----:B------:R-:W-:-:S05]  /*0320*/  ISETP.NE.AND P0, PT, R5, RZ, PT ;  /* 0x000000ff0500720c */ /* 0x000fca0003f05270 */
[----:B------:R-:W-:Y:S04]  /*0330*/  @!P1 LDS R4, [R8+0x8] ;  /* 0x0000080008049984 */ /* 0x000fe80000000800 */
[----:B------:R-:W0:Y:S02]  /*0340*/  @!P1 LDS R11, [R8] ;  /* 0x00000000080b9984 */ /* 0x000e240000000800 */
[----:B0-----:R-:W-:-:S05]  /*0350*/  @!P1 FADD R11, R4, R11 ;  /* 0x0000000b040b9221 */ /* 0x001fca0000000000 */
[----:B------:R0:W-:Y:S01]  /*0360*/  @!P1 STS [R8], R11 ;  /* 0x0000000b08009388 */ /* 0x0001e20000000800 */
[----:B------:R-:W-:Y:S06]  /*0370*/  BAR.SYNC.DEFER_BLOCKING 0x0 ;  /* 0x0000000000007b1d */ /* 0x000fec0000010000 */
[----:B------:R-:W-:Y:S05]  /*0380*/  @P0 EXIT ;  /* 0x000000000000094d */ /* 0x000fea0003800000 */
[----:B------:R-:W-:Y:S01]  /*0390*/  LDS R4, [R8+0x4] ;  /* 0x0000040008047984 */ /* 0x000fe20000000800 */
[----:B------:R-:W-:Y:S01]  /*03a0*/  LEA R6, R2, UR4, 0x5 ;  /* 0x0000000402067c11 */ /* 0x000fe2000f8e28ff */
[----:B------:R-:W1:Y:S02]  /*03b0*/  LDCU UR5, c[0x0][0x394] ;  /* 0x00007280ff0577ac */ /* 0x000e640008000800 */
[----:B------:R-:W2:Y:S01]  /*03c0*/  LDS R5, [R8] ;  /* 0x0000000008057984 */ /* 0x000ea20000000800 */
[----:B-1----:R-:W-:Y:S02]  /*03d0*/  IMAD R3, R3, UR5, R0 ;  /* 0x0000000503037c24 */ /* 0x002fe4000f8e0200 */
[----:B--2---:R-:W-:Y:S02]  /*03e0*/  FADD R7, R4, R5 ;  /* 0x0000000504077221 */ /* 0x004fe40000000000 */
[----:B------:R-:W1:Y:S03]  /*03f0*/  LDC.64 R4, c[0x0][0x388] ;  /* 0x0000e200ff047b82 */ /* 0x000e660000000a00 */
[----:B------:R-:W-:Y:S04]  /*0400*/  STS [R8], R7 ;  /* 0x0000000708007388 */ /* 0x000fe80000000800 */
[----:B------:R-:W2:Y:S01]  /*0410*/  LDS R9, [R6] ;  /* 0x0000000006097984 */ /* 0x000ea20000000800 */
[----:B-1----:R-:W-:-:S05]  /*0420*/  IMAD.WIDE.U32 R2, R3, 0x4, R4 ;  /* 0x0000000403027825 */ /* 0x002fca00078e0004 */
[----:B--2---:R-:W-:Y:S01]  /*0430*/  STG.E desc[UR6][R2.64], R9 ;  /* 0x0000000902007986 */ /* 0x004fe2000c101906 */
[----:B------:R-:W-:Y:S05]  /*0440*/  EXIT ;  /* 0x000000000000794d */ /* 0x000fea0003800000 */
.L_x_3:
[----:B------:R-:W-:-:S00]  /*0450*/  BRA `(.L_x_3) ;  /* 0xfffffffc00fc7947 */ /* 0x000fc0000383ffff */
[----:B------:R-:W-:-:S00]  /*0460*/  NOP ;  /* 0x0000000000007918 */ /* 0x000fc00000000000 */
        /* <DEDUP_REMOVED lines=9> */
.L_x_4:


//--------------------- .nv.shared._Z10partialSumPfS_ii --------------------------
	.section	.nv.shared._Z10partialSumPfS_ii,"aw",@nobits
	.sectionflags	@""
	.align	4
.nv.shared._Z10partialSumPfS_ii:
	.zero		1536


//--------------------- .nv.shared.reserved.0     --------------------------
	.section	.nv.shared.reserved.0,"aw",@nobits
	.weak		__nv_reservedSMEM_offset_0_alias
	.size		__nv_reservedSMEM_offset_0_alias, 0, 64
	.other		__nv_reservedSMEM_offset_0_alias,@"STO_CUDA_RESERVED_SHARED STV_DEFAULT"
__nv_reservedSMEM_offset_0_alias:
	.zero		0
	.zero		64


//--------------------- .nv.constant0._Z10partialSumPfS_ii --------------------------
	.section	.nv.constant0._Z10partialSumPfS_ii,"a",@progbits
	.sectionflags	@""
	.align	4
.nv.constant0._Z10partialSumPfS_ii:
	.zero		920


//--------------------- SYMBOLS --------------------------

	.type		.nv.reservedSmem.offset0,@object
	.size		.nv.reservedSmem.offset0,0x4
	.type		.nv.reservedSmem.cap,@object
	.size		.nv.reservedSmem.cap,0x4
